//
// Generated by NVIDIA NVVM Compiler
//
// Compiler Build ID: CL-36424714
// Cuda compilation tools, release 13.0, V13.0.88
// Based on NVVM 20.0.0
//

.version 9.0
.target sm_100
.address_size 64

	// .globl	_Z6vecGPUiPfS_S_

.visible .entry _Z6vecGPUiPfS_S_(
	.param .u32 _Z6vecGPUiPfS_S__param_0,
	.param .u64 .ptr .align 1 _Z6vecGPUiPfS_S__param_1,
	.param .u64 .ptr .align 1 _Z6vecGPUiPfS_S__param_2,
	.param .u64 .ptr .align 1 _Z6vecGPUiPfS_S__param_3
)
{
	.reg .pred 	%p<7>;
	.reg .b32 	%r<31>;
	.reg .b32 	%f<21>;
	.reg .b64 	%rd<25>;

	ld.param.u32 	%r12, [_Z6vecGPUiPfS_S__param_0];
	ld.param.u64 	%rd4, [_Z6vecGPUiPfS_S__param_1];
	ld.param.u64 	%rd5, [_Z6vecGPUiPfS_S__param_2];
	ld.param.u64 	%rd6, [_Z6vecGPUiPfS_S__param_3];
	cvta.to.global.u64 	%rd1, %rd6;
	cvta.to.global.u64 	%rd2, %rd5;
	cvta.to.global.u64 	%rd3, %rd4;
	mov.u32 	%r13, %ctaid.x;
	mov.u32 	%r14, %ntid.x;
	mov.u32 	%r15, %tid.x;
	mad.lo.s32 	%r29, %r13, %r14, %r15;
	mov.u32 	%r16, %nctaid.x;
	mul.lo.s32 	%r2, %r14, %r16;
	setp.ge.s32 	%p1, %r29, %r12;
	@%p1 bra 	$L__BB0_7;
	add.s32 	%r17, %r29, %r2;
	max.s32 	%r18, %r12, %r17;
	setp.lt.s32 	%p2, %r17, %r12;
	selp.u32 	%r19, 1, 0, %p2;
	add.s32 	%r20, %r17, %r19;
	sub.s32 	%r21, %r18, %r20;
	div.u32 	%r22, %r21, %r2;
	add.s32 	%r3, %r22, %r19;
	and.b32  	%r23, %r3, 3;
	setp.eq.s32 	%p3, %r23, 3;
	@%p3 bra 	$L__BB0_4;
	add.s32 	%r24, %r3, 1;
	and.b32  	%r25, %r24, 3;
	neg.s32 	%r27, %r25;
$L__BB0_3:
	.pragma "nounroll";
	mul.wide.s32 	%rd7, %r29, 4;
	add.s64 	%rd8, %rd1, %rd7;
	add.s64 	%rd9, %rd2, %rd7;
	add.s64 	%rd10, %rd3, %rd7;
	ld.global.f32 	%f1, [%rd10];
	ld.global.f32 	%f2, [%rd9];
	ld.global.f32 	%f3, [%rd8];
	fma.rn.f32 	%f4, %f1, %f2, %f3;
	st.global.f32 	[%rd8], %f4;
	add.s32 	%r29, %r29, %r2;
	add.s32 	%r27, %r27, 1;
	setp.ne.s32 	%p4, %r27, 0;
	@%p4 bra 	$L__BB0_3;
$L__BB0_4:
	setp.lt.u32 	%p5, %r3, 3;
	@%p5 bra 	$L__BB0_7;
	mul.wide.s32 	%rd15, %r2, 4;
	shl.b32 	%r26, %r2, 2;
$L__BB0_6:
	mul.wide.s32 	%rd11, %r29, 4;
	add.s64 	%rd12, %rd3, %rd11;
	ld.global.f32 	%f5, [%rd12];
	add.s64 	%rd13, %rd2, %rd11;
	ld.global.f32 	%f6, [%rd13];
	add.s64 	%rd14, %rd1, %rd11;
	ld.global.f32 	%f7, [%rd14];
	fma.rn.f32 	%f8, %f5, %f6, %f7;
	st.global.f32 	[%rd14], %f8;
	add.s64 	%rd16, %rd12, %rd15;
	ld.global.f32 	%f9, [%rd16];
	add.s64 	%rd17, %rd13, %rd15;
	ld.global.f32 	%f10, [%rd17];
	add.s64 	%rd18, %rd14, %rd15;
	ld.global.f32 	%f11, [%rd18];
	fma.rn.f32 	%f12, %f9, %f10, %f11;
	st.global.f32 	[%rd18], %f12;
	add.s64 	%rd19, %rd16, %rd15;
	ld.global.f32 	%f13, [%rd19];
	add.s64 	%rd20, %rd17, %rd15;
	ld.global.f32 	%f14, [%rd20];
	add.s64 	%rd21, %rd18, %rd15;
	ld.global.f32 	%f15, [%rd21];
	fma.rn.f32 	%f16, %f13, %f14, %f15;
	st.global.f32 	[%rd21], %f16;
	add.s64 	%rd22, %rd19, %rd15;
	ld.global.f32 	%f17, [%rd22];
	add.s64 	%rd23, %rd20, %rd15;
	ld.global.f32 	%f18, [%rd23];
	add.s64 	%rd24, %rd21, %rd15;
	ld.global.f32 	%f19, [%rd24];
	fma.rn.f32 	%f20, %f17, %f18, %f19;
	st.global.f32 	[%rd24], %f20;
	add.s32 	%r29, %r26, %r29;
	setp.lt.s32 	%p6, %r29, %r12;
	@%p6 bra 	$L__BB0_6;
$L__BB0_7:
	ret;

}


// ===== COMPILED SASS (sm_100) =====

	.target	sm_100

	.elftype	@"ET_EXEC"


//--------------------- .note.nv.tkinfo           --------------------------
	.section	.note.nv.tkinfo,"",@"SHT_NOTE"
	.sectionflags	@"SHF_NOTE_NV_TKINFO"
	.tkinfo
        /*0018*/ 	.word	0x00000002
        /*0030*/ 	.string	""
        /*0030*/ 	.string	"ptxas"
        /*0030*/ 	.string	"Cuda compilation tools, release 13.0, V13.0.88"
        /*0030*/ 	.string	"Build cuda_13.0.r13.0/compiler.36424714_0"
        /*0030*/ 	.string	"-arch sm_100 -m 64 "



//--------------------- .note.nv.cuinfo           --------------------------
	.section	.note.nv.cuinfo,"",@"SHT_NOTE"
	.sectionflags	@"SHF_NOTE_NV_CUINFO"
        /*0018*/ 	.short	0x0002
        /*001a*/ 	.short	0x0064
        /*001c*/ 	.short	0x0082
	.zero		2


//--------------------- .nv.info                  --------------------------
	.section	.nv.info,"",@"SHT_CUDA_INFO"
	.align	4


	//----- nvinfo : EIATTR_REGCOUNT
	.align		4
        /*0000*/ 	.byte	0x04, 0x2f
        /*0002*/ 	.short	(.L_1 - .L_0)
	.align		4
.L_0:
        /*0004*/ 	.word	index@(_Z6vecGPUiPfS_S_)
        /*0008*/ 	.word	0x0000001a


	//----- nvinfo : EIATTR_FRAME_SIZE
	.align		4
.L_1:
        /*000c*/ 	.byte	0x04, 0x11
        /*000e*/ 	.short	(.L_3 - .L_2)
	.align		4
.L_2:
        /*0010*/ 	.word	index@(_Z6vecGPUiPfS_S_)
        /*0014*/ 	.word	0x00000000


	//----- nvinfo : EIATTR_MIN_STACK_SIZE
	.align		4
.L_3:
        /*0018*/ 	.byte	0x04, 0x12
        /*001a*/ 	.short	(.L_5 - .L_4)
	.align		4
.L_4:
        /*001c*/ 	.word	index@(_Z6vecGPUiPfS_S_)
        /*0020*/ 	.word	0x00000000
.L_5:


//--------------------- .nv.compat                --------------------------
	.section	.nv.compat,"",@"SHT_CUDA_COMPAT_INFO"
	.align	4
        /*0000*/ 	.byte	0x02, 0x09, 0x00, 0x00, 0x02, 0x02, 0x01, 0x00, 0x02, 0x05, 0x05, 0x00, 0x03, 0x07, 0x01, 0x01
        /*0010*/ 	.byte	0x02, 0x03, 0x00, 0x00, 0x02, 0x06, 0x01, 0x00, 0x04, 0x0b, 0x08, 0x00, 0x09, 0x00, 0x00, 0x00
        /*0020*/ 	.byte	0x00, 0x00, 0x00, 0x00


//--------------------- .nv.info._Z6vecGPUiPfS_S_ --------------------------
	.section	.nv.info._Z6vecGPUiPfS_S_,"",@"SHT_CUDA_INFO"
	.sectionflags	@""
	.align	4


	//----- nvinfo : EIATTR_CUDA_API_VERSION
	.align		4
        /*0000*/ 	.byte	0x04, 0x37
        /*0002*/ 	.short	(.L_7 - .L_6)
.L_6:
        /*0004*/ 	.word	0x00000082


	//----- nvinfo : EIATTR_KPARAM_INFO
	.align		4
.L_7:
        /*0008*/ 	.byte	0x04, 0x17
        /*000a*/ 	.short	(.L_9 - .L_8)
.L_8:
        /*000c*/ 	.word	0x00000000
        /*0010*/ 	.short	0x0003
        /*0012*/ 	.short	0x0018
        /*0014*/ 	.byte	0x00, 0xf5, 0x21, 0x00


	//----- nvinfo : EIATTR_KPARAM_INFO
	.align		4
.L_9:
        /*0018*/ 	.byte	0x04, 0x17
        /*001a*/ 	.short	(.L_11 - .L_10)
.L_10:
        /*001c*/ 	.word	0x00000000
        /*0020*/ 	.short	0x0002
        /*0022*/ 	.short	0x0010
        /*0024*/ 	.byte	0x00, 0xf5, 0x21, 0x00


	//----- nvinfo : EIATTR_KPARAM_INFO
	.align		4
.L_11:
        /*0028*/ 	.byte	0x04, 0x17
        /*002a*/ 	.short	(.L_13 - .L_12)
.L_12:
        /*002c*/ 	.word	0x00000000
        /*0030*/ 	.short	0x0001
        /*0032*/ 	.short	0x0008
        /*0034*/ 	.byte	0x00, 0xf5, 0x21, 0x00


	//----- nvinfo : EIATTR_KPARAM_INFO
	.align		4
.L_13:
        /*0038*/ 	.byte	0x04, 0x17
        /*003a*/ 	.short	(.L_15 - .L_14)
.L_14:
        /*003c*/ 	.word	0x00000000
        /*0040*/ 	.short	0x0000
        /*0042*/ 	.short	0x0000
        /*0044*/ 	.byte	0x00, 0xf0, 0x11, 0x00


	//----- nvinfo : EIATTR_SPARSE_MMA_MASK
	.align		4
.L_15:
        /*0048*/ 	.byte	0x03, 0x50
        /*004a*/ 	.short	0x0000


	//----- nvinfo : EIATTR_MAXREG_COUNT
	.align		4
        /*004c*/ 	.byte	0x03, 0x1b
        /*004e*/ 	.short	0x00ff


	//----- nvinfo : EIATTR_MERCURY_ISA_VERSION
	.align		4
        /*0050*/ 	.byte	0x03, 0x5f
        /*0052*/ 	.short	0x0101


	//----- nvinfo : EIATTR_VRC_CTA_INIT_COUNT
	.align		4
        /*0054*/ 	.byte	0x02, 0x4a
	.zero		1
	.zero		1


	//----- nvinfo : EIATTR_EXIT_INSTR_OFFSETS
	.align		4
        /*0058*/ 	.byte	0x04, 0x1c
        /*005a*/ 	.short	(.L_17 - .L_16)


	//   ....[0]....
.L_16:
        /*005c*/ 	.word	0x00000090


	//   ....[1]....
        /*0060*/ 	.word	0x000003b0


	//   ....[2]....
        /*0064*/ 	.word	0x00000620


	//----- nvinfo : EIATTR_CRS_STACK_SIZE
	.align		4
.L_17:
        /*0068*/ 	.byte	0x04, 0x1e
        /*006a*/ 	.short	(.L_19 - .L_18)
.L_18:
        /*006c*/ 	.word	0x00000000


	//----- nvinfo : EIATTR_CBANK_PARAM_SIZE
	.align		4
.L_19:
        /*0070*/ 	.byte	0x03, 0x19
        /*0072*/ 	.short	0x0020


	//----- nvinfo : EIATTR_PARAM_CBANK
	.align		4
        /*0074*/ 	.byte	0x04, 0x0a
        /*0076*/ 	.short	(.L_21 - .L_20)
	.align		4
.L_20:
        /*0078*/ 	.word	index@(.nv.constant0._Z6vecGPUiPfS_S_)
        /*007c*/ 	.short	0x0380
        /*007e*/ 	.short	0x0020


	//----- nvinfo : EIATTR_SW_WAR
	.align		4
.L_21:
        /*0080*/ 	.byte	0x04, 0x36
        /*0082*/ 	.short	(.L_23 - .L_22)
.L_22:
        /*0084*/ 	.word	0x00000008
.L_23:


//--------------------- .nv.callgraph             --------------------------
	.section	.nv.callgraph,"",@"SHT_CUDA_CALLGRAPH"
	.align	4
	.sectionentsize	8
	.align		4
        /*0000*/ 	.word	0x00000000
	.align		4
        /*0004*/ 	.word	0xffffffff
	.align		4
        /*0008*/ 	.word	0x00000000
	.align		4
        /*000c*/ 	.word	0xfffffffe
	.align		4
        /*0010*/ 	.word	0x00000000
	.align		4
        /*0014*/ 	.word	0xfffffffd
	.align		4
        /*0018*/ 	.word	0x00000000
	.align		4
        /*001c*/ 	.word	0xfffffffc


//--------------------- .text._Z6vecGPUiPfS_S_    --------------------------
	.section	.text._Z6vecGPUiPfS_S_,"ax",@progbits
	.align	128
        .global         _Z6vecGPUiPfS_S_
        .type           _Z6vecGPUiPfS_S_,@function
        .size           _Z6vecGPUiPfS_S_,(.L_x_5 - _Z6vecGPUiPfS_S_)
        .other          _Z6vecGPUiPfS_S_,@"STO_CUDA_ENTRY STV_DEFAULT"
_Z6vecGPUiPfS_S_:
.text._Z6vecGPUiPfS_S_:
[----:B------:R-:W-:Y:S01]  /*0000*/  LDC R1, c[0x0][0x37c] ;  /* 0x0000df00ff017b82 */ /* 0x000fe20000000800 */
[----:B------:R-:W0:Y:S07]  /*0010*/  S2R R3, SR_TID.X ;  /* 0x0000000000037919 */ /* 0x000e2e0000002100 */
[----:B------:R-:W0:Y:S01]  /*0020*/  S2UR UR4, SR_CTAID.X ;  /* 0x00000000000479c3 */ /* 0x000e220000002500 */
[----:B------:R-:W1:Y:S07]  /*0030*/  LDCU UR6, c[0x0][0x380] ;  /* 0x00007000ff0677ac */ /* 0x000e6e0008000800 */
[----:B------:R-:W0:Y:S01]  /*0040*/  LDC R0, c[0x0][0x360] ;  /* 0x0000d800ff007b82 */ /* 0x000e220000000800 */
[----:B------:R-:W2:Y:S01]  /*0050*/  LDCU UR5, c[0x0][0x370] ;  /* 0x00006e00ff0577ac */ /* 0x000ea20008000800 */
[----:B0-----:R-:W-:-:S02]  /*0060*/  IMAD R3, R0, UR4, R3 ;  /* 0x0000000400037c24 */ /* 0x001fc4000f8e0203 */
[----:B--2---:R-:W-:-:S03]  /*0070*/  IMAD R0, R0, UR5, RZ ;  /* 0x0000000500007c24 */ /* 0x004fc6000f8e02ff */
[----:B-1----:R-:W-:-:S13]  /*0080*/  ISETP.GE.AND P0, PT, R3, UR6, PT ;  /* 0x0000000603007c0c */ /* 0x002fda000bf06270 */
[----:B------:R-:W-:Y:S05]  /*0090*/  @P0 EXIT ;  /* 0x000000000000094d */ /* 0x000fea0003800000 */
[----:B------:R-:W0:Y:S01]  /*00a0*/  I2F.U32.RP R8, R0 ;  /* 0x0000000000087306 */ /* 0x000e220000209000 */
[----:B------:R-:W-:Y:S01]  /*00b0*/  IADD3 R2, PT, PT, R0, R3, RZ ;  /* 0x0000000300027210 */ /* 0x000fe20007ffe0ff */
[----:B------:R-:W1:Y:S01]  /*00c0*/  LDCU.64 UR4, c[0x0][0x358] ;  /* 0x00006b00ff0477ac */ /* 0x000e620008000a00 */
[----:B------:R-:W-:Y:S01]  /*00d0*/  IADD3 R9, PT, PT, RZ, -R0, RZ ;  /* 0x80000000ff097210 */ /* 0x000fe20007ffe0ff */
[----:B------:R-:W-:Y:S01]  /*00e0*/  BSSY.RECONVERGENT B0, `(.L_x_0) ;  /* 0x000002c000007945 */ /* 0x000fe20003800200 */
[C---:B------:R-:W-:Y:S02]  /*00f0*/  ISETP.GE.AND P0, PT, R2.reuse, UR6, PT ;  /* 0x0000000602007c0c */ /* 0x040fe4000bf06270 */
[----:B------:R-:W-:Y:S02]  /*0100*/  VIMNMX R7, PT, PT, R2, UR6, !PT ;  /* 0x0000000602077c48 */ /* 0x000fe4000ffe0100 */
[----:B------:R-:W-:Y:S02]  /*0110*/  SEL R6, RZ, 0x1, P0 ;  /* 0x00000001ff067807 */ /* 0x000fe40000000000 */
[----:B------:R-:W-:-:S02]  /*0120*/  ISETP.NE.U32.AND P2, PT, R0, RZ, PT ;  /* 0x000000ff0000720c */ /* 0x000fc40003f45070 */
[----:B------:R-:W-:Y:S01]  /*0130*/  IADD3 R7, PT, PT, R7, -R2, -R6 ;  /* 0x8000000207077210 */ /* 0x000fe20007ffe806 */
[----:B0-----:R-:W0:Y:S02]  /*0140*/  MUFU.RCP R8, R8 ;  /* 0x0000000800087308 */ /* 0x001e240000001000 */
[----:B0-----:R-:W-:-:S06]  /*0150*/  IADD3 R4, PT, PT, R8, 0xffffffe, RZ ;  /* 0x0ffffffe08047810 */ /* 0x001fcc0007ffe0ff */
[----:B------:R0:W2:Y:S02]  /*0160*/  F2I.FTZ.U32.TRUNC.NTZ R5, R4 ;  /* 0x0000000400057305 */ /* 0x0000a4000021f000 */
[----:B0-----:R-:W-:Y:S02]  /*0170*/  HFMA2 R4, -RZ, RZ, 0, 0 ;  /* 0x00000000ff047431 */ /* 0x001fe400000001ff */
[----:B--2---:R-:W-:-:S04]  /*0180*/  IMAD R9, R9, R5, RZ ;  /* 0x0000000509097224 */ /* 0x004fc800078e02ff */
[----:B------:R-:W-:-:S06]  /*0190*/  IMAD.HI.U32 R8, R5, R9, R4 ;  /* 0x0000000905087227 */ /* 0x000fcc00078e0004 */
[----:B------:R-:W-:-:S05]  /*01a0*/  IMAD.HI.U32 R5, R8, R7, RZ ;  /* 0x0000000708057227 */ /* 0x000fca00078e00ff */
[----:B------:R-:W-:-:S05]  /*01b0*/  IADD3 R2, PT, PT, -R5, RZ, RZ ;  /* 0x000000ff05027210 */ /* 0x000fca0007ffe1ff */
[----:B------:R-:W-:-:S05]  /*01c0*/  IMAD R7, R0, R2, R7 ;  /* 0x0000000200077224 */ /* 0x000fca00078e0207 */
[----:B------:R-:W-:-:S13]  /*01d0*/  ISETP.GE.U32.AND P0, PT, R7, R0, PT ;  /* 0x000000000700720c */ /* 0x000fda0003f06070 */
[----:B------:R-:W-:Y:S02]  /*01e0*/  @P0 IADD3 R7, PT, PT, -R0, R7, RZ ;  /* 0x0000000700070210 */ /* 0x000fe40007ffe1ff */
[----:B------:R-:W-:Y:S02]  /*01f0*/  @P0 IADD3 R5, PT, PT, R5, 0x1, RZ ;  /* 0x0000000105050810 */ /* 0x000fe40007ffe0ff */
[----:B------:R-:W-:-:S13]  /*0200*/  ISETP.GE.U32.AND P1, PT, R7, R0, PT ;  /* 0x000000000700720c */ /* 0x000fda0003f26070 */
[----:B------:R-:W-:Y:S02]  /*0210*/  @P1 IADD3 R5, PT, PT, R5, 0x1, RZ ;  /* 0x0000000105051810 */ /* 0x000fe40007ffe0ff */
[----:B------:R-:W-:-:S04]  /*0220*/  @!P2 LOP3.LUT R5, RZ, R0, RZ, 0x33, !PT ;  /* 0x00000000ff05a212 */ /* 0x000fc800078e33ff */
[----:B------:R-:W-:-:S04]  /*0230*/  IADD3 R2, PT, PT, R6, R5, RZ ;  /* 0x0000000506027210 */ /* 0x000fc80007ffe0ff */
[C---:B------:R-:W-:Y:S02]  /*0240*/  LOP3.LUT R4, R2.reuse, 0x3, RZ, 0xc0, !PT ;  /* 0x0000000302047812 */ /* 0x040fe400078ec0ff */
[----:B------:R-:W-:Y:S02]  /*0250*/  ISETP.GE.U32.AND P1, PT, R2, 0x3, PT ;  /* 0x000000030200780c */ /* 0x000fe40003f26070 */
[----:B------:R-:W-:-:S13]  /*0260*/  ISETP.NE.AND P0, PT, R4, 0x3, PT ;  /* 0x000000030400780c */ /* 0x000fda0003f05270 */
[----:B-1----:R-:W-:Y:S05]  /*0270*/  @!P0 BRA `(.L_x_1) ;  /* 0x0000000000488947 */ /* 0x002fea0003800000 */
[----:B------:R-:W0:Y:S01]  /*0280*/  LDC.64 R4, c[0x0][0x388] ;  /* 0x0000e200ff047b82 */ /* 0x000e220000000a00 */
[----:B------:R-:W-:-:S04]  /*0290*/  IADD3 R2, PT, PT, R2, 0x1, RZ ;  /* 0x0000000102027810 */ /* 0x000fc80007ffe0ff */
[----:B------:R-:W-:-:S03]  /*02a0*/  LOP3.LUT R2, R2, 0x3, RZ, 0xc0, !PT ;  /* 0x0000000302027812 */ /* 0x000fc600078ec0ff */
[----:B------:R-:W1:Y:S01]  /*02b0*/  LDC.64 R6, c[0x0][0x390] ;  /* 0x0000e400ff067b82 */ /* 0x000e620000000a00 */
[----:B------:R-:W-:-:S07]  /*02c0*/  IADD3 R2, PT, PT, -R2, RZ, RZ ;  /* 0x000000ff02027210 */ /* 0x000fce0007ffe1ff */
[----:B------:R-:W2:Y:S02]  /*02d0*/  LDC.64 R8, c[0x0][0x398] ;  /* 0x0000e600ff087b82 */ /* 0x000ea40000000a00 */
.L_x_2:
[----:B-1----:R-:W-:-:S04]  /*02e0*/  IMAD.WIDE R12, R3, 0x4, R6 ;  /* 0x00000004030c7825 */ /* 0x002fc800078e0206 */
[C---:B0-----:R-:W-:Y:S02]  /*02f0*/  IMAD.WIDE R14, R3.reuse, 0x4, R4 ;  /* 0x00000004030e7825 */ /* 0x041fe400078e0204 */
[----:B---3--:R-:W3:Y:S02]  /*0300*/  LDG.E R13, desc[UR4][R12.64] ;  /* 0x000000040c0d7981 */ /* 0x008ee4000c1e1900 */
[----:B--2---:R-:W-:Y:S02]  /*0310*/  IMAD.WIDE R10, R3, 0x4, R8 ;  /* 0x00000004030a7825 */ /* 0x004fe400078e0208 */
[----:B------:R-:W3:Y:S04]  /*0320*/  LDG.E R14, desc[UR4][R14.64] ;  /* 0x000000040e0e7981 */ /* 0x000ee8000c1e1900 */
[----:B------:R-:W3:Y:S01]  /*0330*/  LDG.E R17, desc[UR4][R10.64] ;  /* 0x000000040a117981 */ /* 0x000ee2000c1e1900 */
[----:B------:R-:W-:-:S04]  /*0340*/  IADD3 R2, PT, PT, R2, 0x1, RZ ;  /* 0x0000000102027810 */ /* 0x000fc80007ffe0ff */
[----:B------:R-:W-:Y:S02]  /*0350*/  ISETP.NE.AND P0, PT, R2, RZ, PT ;  /* 0x000000ff0200720c */ /* 0x000fe40003f05270 */
[----:B------:R-:W-:Y:S01]  /*0360*/  IADD3 R3, PT, PT, R0, R3, RZ ;  /* 0x0000000300037210 */ /* 0x000fe20007ffe0ff */
[----:B---3--:R-:W-:-:S05]  /*0370*/  FFMA R17, R14, R13, R17 ;  /* 0x0000000d0e117223 */ /* 0x008fca0000000011 */
[----:B------:R3:W-:Y:S05]  /*0380*/  STG.E desc[UR4][R10.64], R17 ;  /* 0x000000110a007986 */ /* 0x0007ea000c101904 */
[----:B------:R-:W-:Y:S05]  /*0390*/  @P0 BRA `(.L_x_2) ;  /* 0xfffffffc00d00947 */ /* 0x000fea000383ffff */
.L_x_1:
[----:B------:R-:W-:Y:S05]  /*03a0*/  BSYNC.RECONVERGENT B0 ;  /* 0x0000000000007941 */ /* 0x000fea0003800200 */
.L_x_0:
[----:B------:R-:W-:Y:S05]  /*03b0*/  @!P1 EXIT ;  /* 0x000000000000994d */ /* 0x000fea0003800000 */
.L_x_3:
[----:B------:R-:W3:Y:S08]  /*03c0*/  LDC.64 R4, c[0x0][0x388] ;  /* 0x0000e200ff047b82 */ /* 0x000ef00000000a00 */
[----:B0-----:R-:W0:Y:S08]  /*03d0*/  LDC.64 R6, c[0x0][0x390] ;  /* 0x0000e400ff067b82 */ /* 0x001e300000000a00 */
[----:B------:R-:W1:Y:S01]  /*03e0*/  LDC.64 R8, c[0x0][0x398] ;  /* 0x0000e600ff087b82 */ /* 0x000e620000000a00 */
[----:B---3--:R-:W-:-:S05]  /*03f0*/  IMAD.WIDE R10, R3, 0x4, R4 ;  /* 0x00000004030a7825 */ /* 0x008fca00078e0204 */
[----:B------:R-:W2:Y:S01]  /*0400*/  LDG.E R2, desc[UR4][R10.64] ;  /* 0x000000040a027981 */ /* 0x000ea2000c1e1900 */
[----:B0-----:R-:W-:-:S05]  /*0410*/  IMAD.WIDE R12, R3, 0x4, R6 ;  /* 0x00000004030c7825 */ /* 0x001fca00078e0206 */
[----:B------:R-:W2:Y:S01]  /*0420*/  LDG.E R5, desc[UR4][R12.64] ;  /* 0x000000040c057981 */ /* 0x000ea2000c1e1900 */
[----:B-1----:R-:W-:-:S05]  /*0430*/  IMAD.WIDE R16, R3, 0x4, R8 ;  /* 0x0000000403107825 */ /* 0x002fca00078e0208 */
[----:B------:R-:W2:Y:S01]  /*0440*/  LDG.E R7, desc[UR4][R16.64] ;  /* 0x0000000410077981 */ /* 0x000ea2000c1e1900 */
[----:B------:R-:W-:-:S04]  /*0450*/  IMAD.WIDE R8, R0, 0x4, R16 ;  /* 0x0000000400087825 */ /* 0x000fc800078e0210 */
[----:B--2---:R-:W-:Y:S01]  /*0460*/  FFMA R19, R2, R5, R7 ;  /* 0x0000000502137223 */ /* 0x004fe20000000007 */
[----:B------:R-:W-:-:S04]  /*0470*/  IMAD.WIDE R4, R0, 0x4, R10 ;  /* 0x0000000400047825 */ /* 0x000fc800078e020a */
[C---:B------:R-:W-:Y:S01]  /*0480*/  IMAD.WIDE R6, R0.reuse, 0x4, R12 ;  /* 0x0000000400067825 */ /* 0x040fe200078e020c */
[----:B------:R0:W-:Y:S04]  /*0490*/  STG.E desc[UR4][R16.64], R19 ;  /* 0x0000001310007986 */ /* 0x0001e8000c101904 */
[----:B------:R-:W2:Y:S04]  /*04a0*/  LDG.E R2, desc[UR4][R4.64] ;  /* 0x0000000404027981 */ /* 0x000ea8000c1e1900 */
[----:B------:R-:W2:Y:S04]  /*04b0*/  LDG.E R15, desc[UR4][R6.64] ;  /* 0x00000004060f7981 */ /* 0x000ea8000c1e1900 */
[----:B------:R-:W2:Y:S01]  /*04c0*/  LDG.E R21, desc[UR4][R8.64] ;  /* 0x0000000408157981 */ /* 0x000ea2000c1e1900 */
[----:B------:R-:W-:-:S04]  /*04d0*/  IMAD.WIDE R10, R0, 0x4, R4 ;  /* 0x00000004000a7825 */ /* 0x000fc800078e0204 */
[----:B------:R-:W-:-:S04]  /*04e0*/  IMAD.WIDE R12, R0, 0x4, R6 ;  /* 0x00000004000c7825 */ /* 0x000fc800078e0206 */
[----:B--2---:R-:W-:Y:S01]  /*04f0*/  FFMA R21, R2, R15, R21 ;  /* 0x0000000f02157223 */ /* 0x004fe20000000015 */
[----:B------:R-:W-:-:S04]  /*0500*/  IMAD.WIDE R14, R0, 0x4, R8 ;  /* 0x00000004000e7825 */ /* 0x000fc800078e0208 */
[----:B------:R1:W-:Y:S04]  /*0510*/  STG.E desc[UR4][R8.64], R21 ;  /* 0x0000001508007986 */ /* 0x0003e8000c101904 */
[----:B------:R-:W2:Y:S04]  /*0520*/  LDG.E R2, desc[UR4][R10.64] ;  /* 0x000000040a027981 */ /* 0x000ea8000c1e1900 */
[----:B------:R-:W2:Y:S04]  /*0530*/  LDG.E R23, desc[UR4][R12.64] ;  /* 0x000000040c177981 */ /* 0x000ea8000c1e1900 */
[----:B0-----:R-:W2:Y:S01]  /*0540*/  LDG.E R17, desc[UR4][R14.64] ;  /* 0x000000040e117981 */ /* 0x001ea2000c1e1900 */
[----:B------:R-:W-:-:S04]  /*0550*/  IMAD.WIDE R4, R0, 0x4, R10 ;  /* 0x0000000400047825 */ /* 0x000fc800078e020a */
[----:B------:R-:W-:-:S04]  /*0560*/  IMAD.WIDE R6, R0, 0x4, R12 ;  /* 0x0000000400067825 */ /* 0x000fc800078e020c */
[----:B--2---:R-:W-:Y:S01]  /*0570*/  FFMA R23, R2, R23, R17 ;  /* 0x0000001702177223 */ /* 0x004fe20000000011 */
[----:B------:R-:W-:-:S04]  /*0580*/  IMAD.WIDE R16, R0, 0x4, R14 ;  /* 0x0000000400107825 */ /* 0x000fc800078e020e */
[----:B------:R0:W-:Y:S04]  /*0590*/  STG.E desc[UR4][R14.64], R23 ;  /* 0x000000170e007986 */ /* 0x0001e8000c101904 */
[----:B------:R-:W2:Y:S04]  /*05a0*/  LDG.E R4, desc[UR4][R4.64] ;  /* 0x0000000404047981 */ /* 0x000ea8000c1e1900 */
[----:B------:R-:W2:Y:S04]  /*05b0*/  LDG.E R7, desc[UR4][R6.64] ;  /* 0x0000000406077981 */ /* 0x000ea8000c1e1900 */
[----:B-1----:R-:W2:Y:S01]  /*05c0*/  LDG.E R9, desc[UR4][R16.64] ;  /* 0x0000000410097981 */ /* 0x002ea2000c1e1900 */
[----:B------:R-:W-:-:S04]  /*05d0*/  LEA R3, R0, R3, 0x2 ;  /* 0x0000000300037211 */ /* 0x000fc800078e10ff */
[----:B------:R-:W-:Y:S01]  /*05e0*/  ISETP.GE.AND P0, PT, R3, UR6, PT ;  /* 0x0000000603007c0c */ /* 0x000fe2000bf06270 */
[----:B--2---:R-:W-:-:S05]  /*05f0*/  FFMA R9, R4, R7, R9 ;  /* 0x0000000704097223 */ /* 0x004fca0000000009 */
[----:B------:R0:W-:Y:S07]  /*0600*/  STG.E desc[UR4][R16.64], R9 ;  /* 0x0000000910007986 */ /* 0x0001ee000c101904 */
[----:B------:R-:W-:Y:S05]  /*0610*/  @!P0 BRA `(.L_x_3) ;  /* 0xfffffffc00688947 */ /* 0x000fea000383ffff */
[----:B------:R-:W-:Y:S05]  /*0620*/  EXIT ;  /* 0x000000000000794d */ /* 0x000fea0003800000 */
.L_x_4:
[----:B------:R-:W-:-:S00]  /*0630*/  BRA `(.L_x_4) ;  /* 0xfffffffc00fc7947 */ /* 0x000fc0000383ffff */
[----:B------:R-:W-:-:S00]  /*0640*/  NOP ;  /* 0x0000000000007918 */ /* 0x000fc00000000000 */
        /* <DEDUP_REMOVED lines=11> */
.L_x_5:


//--------------------- .nv.shared.reserved.0     --------------------------
	.section	.nv.shared.reserved.0,"aw",@nobits
	.weak		__nv_reservedSMEM_offset_0_alias
	.size		__nv_reservedSMEM_offset_0_alias, 0, 64
	.other		__nv_reservedSMEM_offset_0_alias,@"STO_CUDA_RESERVED_SHARED STV_DEFAULT"
__nv_reservedSMEM_offset_0_alias:
	.zero		0
	.zero		64


//--------------------- .nv.constant0._Z6vecGPUiPfS_S_ --------------------------
	.section	.nv.constant0._Z6vecGPUiPfS_S_,"a",@progbits
	.sectionflags	@""
	.align	4
.nv.constant0._Z6vecGPUiPfS_S_:
	.zero		928


//--------------------- SYMBOLS --------------------------

	.type		.nv.reservedSmem.offset0,@object
	.size		.nv.reservedSmem.offset0,0x4
